	.headerflags	@"EF_CUDA_TEXMODE_UNIFIED EF_CUDA_64BIT_ADDRESS EF_CUDA_ACCELERATORS EF_CUDA_SM90 EF_CUDA_VIRTUAL_SM(EF_CUDA_SM90)"
	.elftype	@"ET_EXEC"


//--------------------- .nv.info                  --------------------------
	.section	.nv.info,"",@"SHT_CUDA_INFO"
	.align	4


	//----- nvinfo : EIATTR_REGCOUNT
	.align		4
        /*0000*/ 	.byte	0x04, 0x2f
        /*0002*/ 	.short	(.L_1 - .L_0)
	.align		4
.L_0:
        /*0004*/ 	.word	index@(triton_poi_fused_cat_113)
        /*0008*/ 	.word	0x00000012


	//----- nvinfo : EIATTR_MIN_STACK_SIZE
	.align		4
.L_1:
        /*000c*/ 	.byte	0x04, 0x12
        /*000e*/ 	.short	(.L_3 - .L_2)
	.align		4
.L_2:
        /*0010*/ 	.word	index@(triton_poi_fused_cat_113)
        /*0014*/ 	.word	0x00000000


	//----- nvinfo : EIATTR_FRAME_SIZE
	.align		4
.L_3:
        /*0018*/ 	.byte	0x04, 0x11
        /*001a*/ 	.short	(.L_5 - .L_4)
	.align		4
.L_4:
        /*001c*/ 	.word	index@(triton_poi_fused_cat_113)
        /*0020*/ 	.word	0x00000000


	//----- nvinfo : EIATTR_MIN_STACK_SIZE
	.align		4
.L_5:
        /*0024*/ 	.byte	0x04, 0x12
        /*0026*/ 	.short	(.L_7 - .L_6)
	.align		4
.L_6:
        /*0028*/ 	.word	index@(triton_poi_fused_cat_113)
        /*002c*/ 	.word	0x00000000
.L_7:


//--------------------- .nv.info.triton_poi_fused_cat_113 --------------------------
	.section	.nv.info.triton_poi_fused_cat_113,"",@"SHT_CUDA_INFO"
	.sectionflags	@""
	.align	4


	//----- nvinfo : EIATTR_CUDA_API_VERSION
	.align		4
        /*0000*/ 	.byte	0x04, 0x37
        /*0002*/ 	.short	(.L_9 - .L_8)
.L_8:
        /*0004*/ 	.word	0x0000007c


	//----- nvinfo : EIATTR_KPARAM_INFO
	.align		4
.L_9:
        /*0008*/ 	.byte	0x04, 0x17
        /*000a*/ 	.short	(.L_11 - .L_10)
.L_10:
        /*000c*/ 	.word	0x00000000
        /*0010*/ 	.short	0x0004
        /*0012*/ 	.short	0x0020
        /*0014*/ 	.byte	0x00, 0xf0, 0x11, 0x00


	//----- nvinfo : EIATTR_KPARAM_INFO
	.align		4
.L_11:
        /*0018*/ 	.byte	0x04, 0x17
        /*001a*/ 	.short	(.L_13 - .L_12)
.L_12:
        /*001c*/ 	.word	0x00000000
        /*0020*/ 	.short	0x0003
        /*0022*/ 	.short	0x0018
        /*0024*/ 	.byte	0x00, 0xf4, 0x21, 0x00


	//----- nvinfo : EIATTR_KPARAM_INFO
	.align		4
.L_13:
        /*0028*/ 	.byte	0x04, 0x17
        /*002a*/ 	.short	(.L_15 - .L_14)
.L_14:
        /*002c*/ 	.word	0x00000000
        /*0030*/ 	.short	0x0002
        /*0032*/ 	.short	0x0010
        /*0034*/ 	.byte	0x00, 0xf4, 0x21, 0x00


	//----- nvinfo : EIATTR_KPARAM_INFO
	.align		4
.L_15:
        /*0038*/ 	.byte	0x04, 0x17
        /*003a*/ 	.short	(.L_17 - .L_16)
.L_16:
        /*003c*/ 	.word	0x00000000
        /*0040*/ 	.short	0x0001
        /*0042*/ 	.short	0x0008
        /*0044*/ 	.byte	0x00, 0xf4, 0x21, 0x00


	//----- nvinfo : EIATTR_KPARAM_INFO
	.align		4
.L_17:
        /*0048*/ 	.byte	0x04, 0x17
        /*004a*/ 	.short	(.L_19 - .L_18)
.L_18:
        /*004c*/ 	.word	0x00000000
        /*0050*/ 	.short	0x0000
        /*0052*/ 	.short	0x0000
        /*0054*/ 	.byte	0x00, 0xf4, 0x21, 0x00


	//----- nvinfo : EIATTR_SPARSE_MMA_MASK
	.align		4
.L_19:
        /*0058*/ 	.byte	0x03, 0x50
        /*005a*/ 	.short	0x0000


	//----- nvinfo : EIATTR_MAXREG_COUNT
	.align		4
        /*005c*/ 	.byte	0x03, 0x1b
        /*005e*/ 	.short	0x00ff


	//----- nvinfo : EIATTR_EXIT_INSTR_OFFSETS
	.align		4
        /*0060*/ 	.byte	0x04, 0x1c
        /*0062*/ 	.short	(.L_21 - .L_20)


	//   ....[0]....
.L_20:
        /*0064*/ 	.word	0x000001c0


	//   ....[1]....
        /*0068*/ 	.word	0x000001e0


	//----- nvinfo : EIATTR_REQNTID
	.align		4
.L_21:
        /*006c*/ 	.byte	0x04, 0x10
        /*006e*/ 	.short	(.L_23 - .L_22)
.L_22:
        /*0070*/ 	.word	0x00000080
        /*0074*/ 	.word	0x00000001
        /*0078*/ 	.word	0x00000001


	//----- nvinfo : EIATTR_CBANK_PARAM_SIZE
	.align		4
.L_23:
        /*007c*/ 	.byte	0x03, 0x19
        /*007e*/ 	.short	0x0024


	//----- nvinfo : EIATTR_PARAM_CBANK
	.align		4
        /*0080*/ 	.byte	0x04, 0x0a
        /*0082*/ 	.short	(.L_25 - .L_24)
	.align		4
.L_24:
        /*0084*/ 	.word	index@(.nv.constant0.triton_poi_fused_cat_113)
        /*0088*/ 	.short	0x0210
        /*008a*/ 	.short	0x0024


	//----- nvinfo : EIATTR_SW_WAR
	.align		4
.L_25:
        /*008c*/ 	.byte	0x04, 0x36
        /*008e*/ 	.short	(.L_27 - .L_26)
.L_26:
        /*0090*/ 	.word	0x00000008
.L_27:


//--------------------- .nv.callgraph             --------------------------
	.section	.nv.callgraph,"",@"SHT_CUDA_CALLGRAPH"
	.align	4
	.sectionentsize	8
	.align		4
        /*0000*/ 	.word	0x00000000
	.align		4
        /*0004*/ 	.word	0xffffffff
	.align		4
        /*0008*/ 	.word	0x00000000
	.align		4
        /*000c*/ 	.word	0xfffffffe
	.align		4
        /*0010*/ 	.word	0x00000000
	.align		4
        /*0014*/ 	.word	0xfffffffd
	.align		4
        /*0018*/ 	.word	0x00000000
	.align		4
        /*001c*/ 	.word	0xfffffffc


//--------------------- .text.triton_poi_fused_cat_113 --------------------------
	.section	.text.triton_poi_fused_cat_113,"ax",@progbits
	.align	128
        .global         triton_poi_fused_cat_113
        .type           triton_poi_fused_cat_113,@function
        .size           triton_poi_fused_cat_113,(.L_x_1 - triton_poi_fused_cat_113)
        .other          triton_poi_fused_cat_113,@"STO_CUDA_ENTRY STV_DEFAULT"
triton_poi_fused_cat_113:
.text.triton_poi_fused_cat_113:
[----:B------:R-:W0:Y:S01]  /*0000*/  LDC R1, c[0x0][0x28] ;  /* 0x00000a00ff017b82 */ /* 0x000e220000000800 */
[----:B------:R-:W1:Y:S07]  /*0010*/  S2R R0, SR_TID.X ;  /* 0x0000000000007919 */ /* 0x000e6e0000002100 */
[----:B------:R-:W2:Y:S01]  /*0020*/  LDC.64 R4, c[0x0][0x210] ;  /* 0x00008400ff047b82 */ /* 0x000ea20000000a00 */
[----:B------:R-:W-:Y:S01]  /*0030*/  CS2R R2, SRZ ;  /* 0x0000000000027805 */ /* 0x000fe2000001ff00 */
[----:B------:R-:W-:Y:S01]  /*0040*/  ULDC.64 UR4, c[0x0][0x208] ;  /* 0x0000820000047ab9 */ /* 0x000fe20000000a00 */
[----:B------:R-:W3:Y:S05]  /*0050*/  S2R R13, SR_CTAID.X ;  /* 0x00000000000d7919 */ /* 0x000eea0000002500 */
[----:B------:R-:W4:Y:S08]  /*0060*/  LDC.64 R6, c[0x0][0x218] ;  /* 0x00008600ff067b82 */ /* 0x000f300000000a00 */
[----:B------:R-:W5:Y:S08]  /*0070*/  LDC.64 R8, c[0x0][0x220] ;  /* 0x00008800ff087b82 */ /* 0x000f700000000a00 */
[----:B------:R-:W4:Y:S01]  /*0080*/  LDC.64 R10, c[0x0][0x228] ;  /* 0x00008a00ff0a7b82 */ /* 0x000f220000000a00 */
[----:B-1----:R-:W-:-:S05]  /*0090*/  IMAD.SHL.U32 R0, R0, 0x2, RZ ;  /* 0x0000000200007824 */ /* 0x002fca00078e00ff */
[----:B------:R-:W-:-:S04]  /*00a0*/  LOP3.LUT R0, R0, 0xfe, RZ, 0xc0, !PT ;  /* 0x000000fe00007812 */ /* 0x000fc800078ec0ff */
[----:B---3--:R-:W-:-:S04]  /*00b0*/  LEA R13, R13, R0, 0x8 ;  /* 0x000000000d0d7211 */ /* 0x008fc800078e40ff */
[C---:B------:R-:W-:Y:S01]  /*00c0*/  ISETP.GE.AND P0, PT, R13.reuse, 0x200, PT ;  /* 0x000002000d00780c */ /* 0x040fe20003f06270 */
[----:B--2---:R-:W-:-:S12]  /*00d0*/  IMAD.WIDE R4, R13, 0x4, R4 ;  /* 0x000000040d047825 */ /* 0x004fd800078e0204 */
[----:B------:R4:W2:Y:S01]  /*00e0*/  @!P0 LDG.E.64 R2, desc[UR4][R4.64] ;  /* 0x0000000404028981 */ /* 0x0008a2000c1e1b00 */
[----:B------:R-:W-:-:S04]  /*00f0*/  SHF.R.S32.HI R0, RZ, 0x1f, R13 ;  /* 0x0000001fff007819 */ /* 0x000fc8000001140d */
[----:B------:R-:W-:-:S04]  /*0100*/  LEA.HI R0, R0, R13, RZ, 0x7 ;  /* 0x0000000d00007211 */ /* 0x000fc800078f38ff */
[----:B------:R-:W-:Y:S02]  /*0110*/  LOP3.LUT R12, R0, 0xffffff80, RZ, 0xc0, !PT ;  /* 0xffffff80000c7812 */ /* 0x000fe400078ec0ff */
[----:B------:R-:W-:-:S03]  /*0120*/  SHF.R.S32.HI R0, RZ, 0x7, R0 ;  /* 0x00000007ff007819 */ /* 0x000fc60000011400 */
[----:B------:R-:W-:-:S04]  /*0130*/  IMAD.IADD R13, R13, 0x1, -R12 ;  /* 0x000000010d0d7824 */ /* 0x000fc800078e0a0c */
[----:B------:R-:W-:-:S04]  /*0140*/  IMAD R13, R0, 0x1200, R13 ;  /* 0x00001200000d7824 */ /* 0x000fc800078e020d */
[----:B----4-:R-:W-:Y:S01]  /*0150*/  IMAD.WIDE R4, R13, 0x4, R6 ;  /* 0x000000040d047825 */ /* 0x010fe200078e0206 */
[----:B------:R-:W-:-:S05]  /*0160*/  IADD3 R15, R12, R13, RZ ;  /* 0x0000000d0c0f7210 */ /* 0x000fca0007ffe0ff */
[----:B-----5:R-:W-:-:S04]  /*0170*/  IMAD.WIDE R6, R15, 0x4, R8 ;  /* 0x000000040f067825 */ /* 0x020fc800078e0208 */
[----:B------:R-:W-:-:S04]  /*0180*/  IMAD.IADD R9, R12, 0x1, R15 ;  /* 0x000000010c097824 */ /* 0x000fc800078e020f */
[----:B0-----:R-:W-:Y:S01]  /*0190*/  IMAD.WIDE R8, R9, 0x4, R10 ;  /* 0x0000000409087825 */ /* 0x001fe200078e020a */
[----:B--2---:R0:W-:Y:S04]  /*01a0*/  @!P0 STG.E.64 desc[UR4][R4.64], R2 ;  /* 0x0000000204008986 */ /* 0x0041e8000c101b04 */
[----:B------:R0:W-:Y:S02]  /*01b0*/  @!P0 STG.E.64 desc[UR4][R6.64], R2 ;  /* 0x0000000206008986 */ /* 0x0001e4000c101b04 */
[----:B0-----:R-:W-:Y:S05]  /*01c0*/  @P0 EXIT ;  /* 0x000000000000094d */ /* 0x001fea0003800000 */
[----:B------:R-:W-:Y:S01]  /*01d0*/  STG.E.64 desc[UR4][R8.64], R2 ;  /* 0x0000000208007986 */ /* 0x000fe2000c101b04 */
[----:B------:R-:W-:Y:S05]  /*01e0*/  EXIT ;  /* 0x000000000000794d */ /* 0x000fea0003800000 */
.L_x_0:
[----:B------:R-:W-:-:S00]  /*01f0*/  BRA `(.L_x_0) ;  /* 0xfffffffc00fc7947 */ /* 0x000fc0000383ffff */
[----:B------:R-:W-:-:S00]  /*0200*/  NOP ;  /* 0x0000000000007918 */ /* 0x000fc00000000000 */
[----:B------:R-:W-:-:S00]  /*0210*/  NOP ;  /* 0x0000000000007918 */ /* 0x000fc00000000000 */
[----:B------:R-:W-:-:S00]  /*0220*/  NOP ;  /* 0x0000000000007918 */ /* 0x000fc00000000000 */
[----:B------:R-:W-:-:S00]  /*0230*/  NOP ;  /* 0x0000000000007918 */ /* 0x000fc00000000000 */
[----:B------:R-:W-:-:S00]  /*0240*/  NOP ;  /* 0x0000000000007918 */ /* 0x000fc00000000000 */
[----:B------:R-:W-:-:S00]  /*0250*/  NOP ;  /* 0x0000000000007918 */ /* 0x000fc00000000000 */
[----:B------:R-:W-:-:S00]  /*0260*/  NOP ;  /* 0x0000000000007918 */ /* 0x000fc00000000000 */
[----:B------:R-:W-:-:S00]  /*0270*/  NOP ;  /* 0x0000000000007918 */ /* 0x000fc00000000000 */
.L_x_1:


//--------------------- .nv.constant0.triton_poi_fused_cat_113 --------------------------
	.section	.nv.constant0.triton_poi_fused_cat_113,"a",@progbits
	.sectionflags	@""
	.align	4
.nv.constant0.triton_poi_fused_cat_113:
	.zero		564
